//
// Generated by NVIDIA NVVM Compiler
//
// Compiler Build ID: CL-36424714
// Cuda compilation tools, release 13.0, V13.0.88
// Based on NVVM 20.0.0
//

.version 9.0
.target sm_100
.address_size 64

	// .globl	_Z10bfs_kernelPiS_S_S_S_ii

.visible .entry _Z10bfs_kernelPiS_S_S_S_ii(
	.param .u64 .ptr .align 1 _Z10bfs_kernelPiS_S_S_S_ii_param_0,
	.param .u64 .ptr .align 1 _Z10bfs_kernelPiS_S_S_S_ii_param_1,
	.param .u64 .ptr .align 1 _Z10bfs_kernelPiS_S_S_S_ii_param_2,
	.param .u64 .ptr .align 1 _Z10bfs_kernelPiS_S_S_S_ii_param_3,
	.param .u64 .ptr .align 1 _Z10bfs_kernelPiS_S_S_S_ii_param_4,
	.param .u32 _Z10bfs_kernelPiS_S_S_S_ii_param_5,
	.param .u32 _Z10bfs_kernelPiS_S_S_S_ii_param_6
)
{
	.reg .pred 	%p<13>;
	.reg .b32 	%r<44>;
	.reg .b64 	%rd<40>;

	ld.param.u64 	%rd8, [_Z10bfs_kernelPiS_S_S_S_ii_param_0];
	ld.param.u64 	%rd6, [_Z10bfs_kernelPiS_S_S_S_ii_param_1];
	ld.param.u64 	%rd9, [_Z10bfs_kernelPiS_S_S_S_ii_param_2];
	ld.param.u64 	%rd7, [_Z10bfs_kernelPiS_S_S_S_ii_param_3];
	ld.param.u64 	%rd10, [_Z10bfs_kernelPiS_S_S_S_ii_param_4];
	ld.param.u32 	%r22, [_Z10bfs_kernelPiS_S_S_S_ii_param_5];
	ld.param.u32 	%r21, [_Z10bfs_kernelPiS_S_S_S_ii_param_6];
	cvta.to.global.u64 	%rd1, %rd10;
	cvta.to.global.u64 	%rd2, %rd9;
	cvta.to.global.u64 	%rd3, %rd8;
	mov.u32 	%r23, %ctaid.x;
	mov.u32 	%r24, %ntid.x;
	mov.u32 	%r25, %tid.x;
	mad.lo.s32 	%r1, %r23, %r24, %r25;
	setp.ge.s32 	%p1, %r1, %r22;
	@%p1 bra 	$L__BB0_19;
	cvta.to.global.u64 	%rd11, %rd7;
	mul.wide.s32 	%rd12, %r1, 4;
	add.s64 	%rd13, %rd11, %rd12;
	ld.global.u32 	%r26, [%rd13];
	setp.eq.s32 	%p2, %r26, 0;
	@%p2 bra 	$L__BB0_19;
	cvta.to.global.u64 	%rd14, %rd6;
	add.s64 	%rd16, %rd14, %rd12;
	ld.global.u32 	%r2, [%rd16];
	ld.global.u32 	%r3, [%rd16+4];
	setp.ge.s32 	%p3, %r2, %r3;
	@%p3 bra 	$L__BB0_19;
	sub.s32 	%r27, %r3, %r2;
	and.b32  	%r4, %r27, 3;
	setp.eq.s32 	%p4, %r4, 0;
	mov.u32 	%r41, %r2;
	@%p4 bra 	$L__BB0_8;
	neg.s32 	%r39, %r4;
	mov.u32 	%r41, %r2;
$L__BB0_5:
	.pragma "nounroll";
	mul.wide.s32 	%rd17, %r41, 4;
	add.s64 	%rd18, %rd3, %rd17;
	ld.global.u32 	%r8, [%rd18];
	mul.wide.s32 	%rd19, %r8, 4;
	add.s64 	%rd20, %rd2, %rd19;
	atom.relaxed.global.cas.b32 	%r28, [%rd20], -1, %r21;
	setp.ne.s32 	%p5, %r28, -1;
	@%p5 bra 	$L__BB0_7;
	add.s64 	%rd22, %rd1, %rd19;
	mov.b32 	%r29, 1;
	st.global.u32 	[%rd22], %r29;
$L__BB0_7:
	add.s32 	%r41, %r41, 1;
	add.s32 	%r39, %r39, 1;
	setp.ne.s32 	%p6, %r39, 0;
	@%p6 bra 	$L__BB0_5;
$L__BB0_8:
	sub.s32 	%r30, %r2, %r3;
	setp.gt.u32 	%p7, %r30, -4;
	@%p7 bra 	$L__BB0_19;
	sub.s32 	%r42, %r41, %r3;
	add.s64 	%rd4, %rd3, 8;
$L__BB0_10:
	mul.wide.s32 	%rd23, %r41, 4;
	add.s64 	%rd5, %rd4, %rd23;
	ld.global.u32 	%r15, [%rd5+-8];
	mul.wide.s32 	%rd24, %r15, 4;
	add.s64 	%rd25, %rd2, %rd24;
	atom.relaxed.global.cas.b32 	%r31, [%rd25], -1, %r21;
	setp.ne.s32 	%p8, %r31, -1;
	@%p8 bra 	$L__BB0_12;
	add.s64 	%rd27, %rd1, %rd24;
	mov.b32 	%r32, 1;
	st.global.u32 	[%rd27], %r32;
$L__BB0_12:
	ld.global.u32 	%r16, [%rd5+-4];
	mul.wide.s32 	%rd28, %r16, 4;
	add.s64 	%rd29, %rd2, %rd28;
	atom.relaxed.global.cas.b32 	%r33, [%rd29], -1, %r21;
	setp.ne.s32 	%p9, %r33, -1;
	@%p9 bra 	$L__BB0_14;
	add.s64 	%rd31, %rd1, %rd28;
	mov.b32 	%r34, 1;
	st.global.u32 	[%rd31], %r34;
$L__BB0_14:
	ld.global.u32 	%r17, [%rd5];
	mul.wide.s32 	%rd32, %r17, 4;
	add.s64 	%rd33, %rd2, %rd32;
	atom.relaxed.global.cas.b32 	%r35, [%rd33], -1, %r21;
	setp.ne.s32 	%p10, %r35, -1;
	@%p10 bra 	$L__BB0_16;
	add.s64 	%rd35, %rd1, %rd32;
	mov.b32 	%r36, 1;
	st.global.u32 	[%rd35], %r36;
$L__BB0_16:
	ld.global.u32 	%r18, [%rd5+4];
	mul.wide.s32 	%rd36, %r18, 4;
	add.s64 	%rd37, %rd2, %rd36;
	atom.relaxed.global.cas.b32 	%r37, [%rd37], -1, %r21;
	setp.ne.s32 	%p11, %r37, -1;
	@%p11 bra 	$L__BB0_18;
	add.s64 	%rd39, %rd1, %rd36;
	mov.b32 	%r38, 1;
	st.global.u32 	[%rd39], %r38;
$L__BB0_18:
	add.s32 	%r41, %r41, 4;
	add.s32 	%r42, %r42, 4;
	setp.ne.s32 	%p12, %r42, 0;
	@%p12 bra 	$L__BB0_10;
$L__BB0_19:
	ret;

}
	// .globl	_Z20check_empty_frontierPiiPb
.visible .entry _Z20check_empty_frontierPiiPb(
	.param .u64 .ptr .align 1 _Z20check_empty_frontierPiiPb_param_0,
	.param .u32 _Z20check_empty_frontierPiiPb_param_1,
	.param .u64 .ptr .align 1 _Z20check_empty_frontierPiiPb_param_2
)
{
	.reg .pred 	%p<3>;
	.reg .b16 	%rs<2>;
	.reg .b32 	%r<7>;
	.reg .b64 	%rd<7>;

	ld.param.u64 	%rd1, [_Z20check_empty_frontierPiiPb_param_0];
	ld.param.u32 	%r2, [_Z20check_empty_frontierPiiPb_param_1];
	ld.param.u64 	%rd2, [_Z20check_empty_frontierPiiPb_param_2];
	mov.u32 	%r3, %ctaid.x;
	mov.u32 	%r4, %ntid.x;
	mov.u32 	%r5, %tid.x;
	mad.lo.s32 	%r1, %r3, %r4, %r5;
	setp.ge.s32 	%p1, %r1, %r2;
	@%p1 bra 	$L__BB1_3;
	cvta.to.global.u64 	%rd3, %rd1;
	mul.wide.s32 	%rd4, %r1, 4;
	add.s64 	%rd5, %rd3, %rd4;
	ld.global.u32 	%r6, [%rd5];
	setp.eq.s32 	%p2, %r6, 0;
	@%p2 bra 	$L__BB1_3;
	cvta.to.global.u64 	%rd6, %rd2;
	mov.b16 	%rs1, 0;
	st.global.u8 	[%rd6], %rs1;
$L__BB1_3:
	ret;

}


// ===== COMPILED SASS (sm_100) =====

	.target	sm_100

	.elftype	@"ET_EXEC"


//--------------------- .note.nv.tkinfo           --------------------------
	.section	.note.nv.tkinfo,"",@"SHT_NOTE"
	.sectionflags	@"SHF_NOTE_NV_TKINFO"
	.tkinfo
        /*0018*/ 	.word	0x00000002
        /*0030*/ 	.string	""
        /*0030*/ 	.string	"ptxas"
        /*0030*/ 	.string	"Cuda compilation tools, release 13.0, V13.0.88"
        /*0030*/ 	.string	"Build cuda_13.0.r13.0/compiler.36424714_0"
        /*0030*/ 	.string	"-arch sm_100 -m 64 "



//--------------------- .note.nv.cuinfo           --------------------------
	.section	.note.nv.cuinfo,"",@"SHT_NOTE"
	.sectionflags	@"SHF_NOTE_NV_CUINFO"
        /*0018*/ 	.short	0x0002
        /*001a*/ 	.short	0x0064
        /*001c*/ 	.short	0x0082
	.zero		2


//--------------------- .nv.info                  --------------------------
	.section	.nv.info,"",@"SHT_CUDA_INFO"
	.align	4


	//----- nvinfo : EIATTR_REGCOUNT
	.align		4
        /*0000*/ 	.byte	0x04, 0x2f
        /*0002*/ 	.short	(.L_1 - .L_0)
	.align		4
.L_0:
        /*0004*/ 	.word	index@(_Z10bfs_kernelPiS_S_S_S_ii)
        /*0008*/ 	.word	0x00000018


	//----- nvinfo : EIATTR_FRAME_SIZE
	.align		4
.L_1:
        /*000c*/ 	.byte	0x04, 0x11
        /*000e*/ 	.short	(.L_3 - .L_2)
	.align		4
.L_2:
        /*0010*/ 	.word	index@(_Z10bfs_kernelPiS_S_S_S_ii)
        /*0014*/ 	.word	0x00000000


	//----- nvinfo : EIATTR_REGCOUNT
	.align		4
.L_3:
        /*0018*/ 	.byte	0x04, 0x2f
        /*001a*/ 	.short	(.L_5 - .L_4)
	.align		4
.L_4:
        /*001c*/ 	.word	index@(_Z20check_empty_frontierPiiPb)
        /*0020*/ 	.word	0x00000008


	//----- nvinfo : EIATTR_FRAME_SIZE
	.align		4
.L_5:
        /*0024*/ 	.byte	0x04, 0x11
        /*0026*/ 	.short	(.L_7 - .L_6)
	.align		4
.L_6:
        /*0028*/ 	.word	index@(_Z20check_empty_frontierPiiPb)
        /*002c*/ 	.word	0x00000000


	//----- nvinfo : EIATTR_MIN_STACK_SIZE
	.align		4
.L_7:
        /*0030*/ 	.byte	0x04, 0x12
        /*0032*/ 	.short	(.L_9 - .L_8)
	.align		4
.L_8:
        /*0034*/ 	.word	index@(_Z20check_empty_frontierPiiPb)
        /*0038*/ 	.word	0x00000000


	//----- nvinfo : EIATTR_MIN_STACK_SIZE
	.align		4
.L_9:
        /*003c*/ 	.byte	0x04, 0x12
        /*003e*/ 	.short	(.L_11 - .L_10)
	.align		4
.L_10:
        /*0040*/ 	.word	index@(_Z10bfs_kernelPiS_S_S_S_ii)
        /*0044*/ 	.word	0x00000000
.L_11:


//--------------------- .nv.compat                --------------------------
	.section	.nv.compat,"",@"SHT_CUDA_COMPAT_INFO"
	.align	4
        /*0000*/ 	.byte	0x02, 0x09, 0x00, 0x00, 0x02, 0x02, 0x01, 0x00, 0x02, 0x05, 0x05, 0x00, 0x03, 0x07, 0x01, 0x01
        /*0010*/ 	.byte	0x02, 0x03, 0x00, 0x00, 0x02, 0x06, 0x01, 0x00, 0x04, 0x0b, 0x08, 0x00, 0x09, 0x00, 0x00, 0x00
        /*0020*/ 	.byte	0x00, 0x00, 0x00, 0x00


//--------------------- .nv.info._Z20check_empty_frontierPiiPb --------------------------
	.section	.nv.info._Z20check_empty_frontierPiiPb,"",@"SHT_CUDA_INFO"
	.sectionflags	@""
	.align	4


	//----- nvinfo : EIATTR_CUDA_API_VERSION
	.align		4
        /*0000*/ 	.byte	0x04, 0x37
        /*0002*/ 	.short	(.L_13 - .L_12)
.L_12:
        /*0004*/ 	.word	0x00000082


	//----- nvinfo : EIATTR_KPARAM_INFO
	.align		4
.L_13:
        /*0008*/ 	.byte	0x04, 0x17
        /*000a*/ 	.short	(.L_15 - .L_14)
.L_14:
        /*000c*/ 	.word	0x00000000
        /*0010*/ 	.short	0x0002
        /*0012*/ 	.short	0x0010
        /*0014*/ 	.byte	0x00, 0xf5, 0x21, 0x00


	//----- nvinfo : EIATTR_KPARAM_INFO
	.align		4
.L_15:
        /*0018*/ 	.byte	0x04, 0x17
        /*001a*/ 	.short	(.L_17 - .L_16)
.L_16:
        /*001c*/ 	.word	0x00000000
        /*0020*/ 	.short	0x0001
        /*0022*/ 	.short	0x0008
        /*0024*/ 	.byte	0x00, 0xf0, 0x11, 0x00


	//----- nvinfo : EIATTR_KPARAM_INFO
	.align		4
.L_17:
        /*0028*/ 	.byte	0x04, 0x17
        /*002a*/ 	.short	(.L_19 - .L_18)
.L_18:
        /*002c*/ 	.word	0x00000000
        /*0030*/ 	.short	0x0000
        /*0032*/ 	.short	0x0000
        /*0034*/ 	.byte	0x00, 0xf5, 0x21, 0x00


	//----- nvinfo : EIATTR_SPARSE_MMA_MASK
	.align		4
.L_19:
        /*0038*/ 	.byte	0x03, 0x50
        /*003a*/ 	.short	0x0000


	//----- nvinfo : EIATTR_MAXREG_COUNT
	.align		4
        /*003c*/ 	.byte	0x03, 0x1b
        /*003e*/ 	.short	0x00ff


	//----- nvinfo : EIATTR_MERCURY_ISA_VERSION
	.align		4
        /*0040*/ 	.byte	0x03, 0x5f
        /*0042*/ 	.short	0x0101


	//----- nvinfo : EIATTR_VRC_CTA_INIT_COUNT
	.align		4
        /*0044*/ 	.byte	0x02, 0x4a
	.zero		1
	.zero		1


	//----- nvinfo : EIATTR_EXIT_INSTR_OFFSETS
	.align		4
        /*0048*/ 	.byte	0x04, 0x1c
        /*004a*/ 	.short	(.L_21 - .L_20)


	//   ....[0]....
.L_20:
        /*004c*/ 	.word	0x00000070


	//   ....[1]....
        /*0050*/ 	.word	0x000000d0


	//   ....[2]....
        /*0054*/ 	.word	0x00000100


	//----- nvinfo : EIATTR_CBANK_PARAM_SIZE
	.align		4
.L_21:
        /*0058*/ 	.byte	0x03, 0x19
        /*005a*/ 	.short	0x0018


	//----- nvinfo : EIATTR_PARAM_CBANK
	.align		4
        /*005c*/ 	.byte	0x04, 0x0a
        /*005e*/ 	.short	(.L_23 - .L_22)
	.align		4
.L_22:
        /*0060*/ 	.word	index@(.nv.constant0._Z20check_empty_frontierPiiPb)
        /*0064*/ 	.short	0x0380
        /*0066*/ 	.short	0x0018


	//----- nvinfo : EIATTR_SW_WAR
	.align		4
.L_23:
        /*0068*/ 	.byte	0x04, 0x36
        /*006a*/ 	.short	(.L_25 - .L_24)
.L_24:
        /*006c*/ 	.word	0x00000008
.L_25:


//--------------------- .nv.info._Z10bfs_kernelPiS_S_S_S_ii --------------------------
	.section	.nv.info._Z10bfs_kernelPiS_S_S_S_ii,"",@"SHT_CUDA_INFO"
	.sectionflags	@""
	.align	4


	//----- nvinfo : EIATTR_CUDA_API_VERSION
	.align		4
        /*0000*/ 	.byte	0x04, 0x37
        /*0002*/ 	.short	(.L_27 - .L_26)
.L_26:
        /*0004*/ 	.word	0x00000082


	//----- nvinfo : EIATTR_KPARAM_INFO
	.align		4
.L_27:
        /*0008*/ 	.byte	0x04, 0x17
        /*000a*/ 	.short	(.L_29 - .L_28)
.L_28:
        /*000c*/ 	.word	0x00000000
        /*0010*/ 	.short	0x0006
        /*0012*/ 	.short	0x002c
        /*0014*/ 	.byte	0x00, 0xf0, 0x11, 0x00


	//----- nvinfo : EIATTR_KPARAM_INFO
	.align		4
.L_29:
        /*0018*/ 	.byte	0x04, 0x17
        /*001a*/ 	.short	(.L_31 - .L_30)
.L_30:
        /*001c*/ 	.word	0x00000000
        /*0020*/ 	.short	0x0005
        /*0022*/ 	.short	0x0028
        /*0024*/ 	.byte	0x00, 0xf0, 0x11, 0x00


	//----- nvinfo : EIATTR_KPARAM_INFO
	.align		4
.L_31:
        /*0028*/ 	.byte	0x04, 0x17
        /*002a*/ 	.short	(.L_33 - .L_32)
.L_32:
        /*002c*/ 	.word	0x00000000
        /*0030*/ 	.short	0x0004
        /*0032*/ 	.short	0x0020
        /*0034*/ 	.byte	0x00, 0xf5, 0x21, 0x00


	//----- nvinfo : EIATTR_KPARAM_INFO
	.align		4
.L_33:
        /*0038*/ 	.byte	0x04, 0x17
        /*003a*/ 	.short	(.L_35 - .L_34)
.L_34:
        /*003c*/ 	.word	0x00000000
        /*0040*/ 	.short	0x0003
        /*0042*/ 	.short	0x0018
        /*0044*/ 	.byte	0x00, 0xf5, 0x21, 0x00


	//----- nvinfo : EIATTR_KPARAM_INFO
	.align		4
.L_35:
        /*0048*/ 	.byte	0x04, 0x17
        /*004a*/ 	.short	(.L_37 - .L_36)
.L_36:
        /*004c*/ 	.word	0x00000000
        /*0050*/ 	.short	0x0002
        /*0052*/ 	.short	0x0010
        /*0054*/ 	.byte	0x00, 0xf5, 0x21, 0x00


	//----- nvinfo : EIATTR_KPARAM_INFO
	.align		4
.L_37:
        /*0058*/ 	.byte	0x04, 0x17
        /*005a*/ 	.short	(.L_39 - .L_38)
.L_38:
        /*005c*/ 	.word	0x00000000
        /*0060*/ 	.short	0x0001
        /*0062*/ 	.short	0x0008
        /*0064*/ 	.byte	0x00, 0xf5, 0x21, 0x00


	//----- nvinfo : EIATTR_KPARAM_INFO
	.align		4
.L_39:
        /*0068*/ 	.byte	0x04, 0x17
        /*006a*/ 	.short	(.L_41 - .L_40)
.L_40:
        /*006c*/ 	.word	0x00000000
        /*0070*/ 	.short	0x0000
        /*0072*/ 	.short	0x0000
        /*0074*/ 	.byte	0x00, 0xf5, 0x21, 0x00


	//----- nvinfo : EIATTR_SPARSE_MMA_MASK
	.align		4
.L_41:
        /*0078*/ 	.byte	0x03, 0x50
        /*007a*/ 	.short	0x0000


	//----- nvinfo : EIATTR_MAXREG_COUNT
	.align		4
        /*007c*/ 	.byte	0x03, 0x1b
        /*007e*/ 	.short	0x00ff


	//----- nvinfo : EIATTR_MERCURY_ISA_VERSION
	.align		4
        /*0080*/ 	.byte	0x03, 0x5f
        /*0082*/ 	.short	0x0101


	//----- nvinfo : EIATTR_VRC_CTA_INIT_COUNT
	.align		4
        /*0084*/ 	.byte	0x02, 0x4a
	.zero		1
	.zero		1


	//----- nvinfo : EIATTR_EXIT_INSTR_OFFSETS
	.align		4
        /*0088*/ 	.byte	0x04, 0x1c
        /*008a*/ 	.short	(.L_43 - .L_42)


	//   ....[0]....
.L_42:
        /*008c*/ 	.word	0x00000070


	//   ....[1]....
        /*0090*/ 	.word	0x000000d0


	//   ....[2]....
        /*0094*/ 	.word	0x00000130


	//   ....[3]....
        /*0098*/ 	.word	0x000002d0


	//   ....[4]....
        /*009c*/ 	.word	0x000005c0


	//----- nvinfo : EIATTR_CRS_STACK_SIZE
	.align		4
.L_43:
        /*00a0*/ 	.byte	0x04, 0x1e
        /*00a2*/ 	.short	(.L_45 - .L_44)
.L_44:
        /*00a4*/ 	.word	0x00000000


	//----- nvinfo : EIATTR_CBANK_PARAM_SIZE
	.align		4
.L_45:
        /*00a8*/ 	.byte	0x03, 0x19
        /*00aa*/ 	.short	0x0030


	//----- nvinfo : EIATTR_PARAM_CBANK
	.align		4
        /*00ac*/ 	.byte	0x04, 0x0a
        /*00ae*/ 	.short	(.L_47 - .L_46)
	.align		4
.L_46:
        /*00b0*/ 	.word	index@(.nv.constant0._Z10bfs_kernelPiS_S_S_S_ii)
        /*00b4*/ 	.short	0x0380
        /*00b6*/ 	.short	0x0030


	//----- nvinfo : EIATTR_SW_WAR
	.align		4
.L_47:
        /*00b8*/ 	.byte	0x04, 0x36
        /*00ba*/ 	.short	(.L_49 - .L_48)
.L_48:
        /*00bc*/ 	.word	0x00000008
.L_49:


//--------------------- .nv.callgraph             --------------------------
	.section	.nv.callgraph,"",@"SHT_CUDA_CALLGRAPH"
	.align	4
	.sectionentsize	8
	.align		4
        /*0000*/ 	.word	0x00000000
	.align		4
        /*0004*/ 	.word	0xffffffff
	.align		4
        /*0008*/ 	.word	0x00000000
	.align		4
        /*000c*/ 	.word	0xfffffffe
	.align		4
        /*0010*/ 	.word	0x00000000
	.align		4
        /*0014*/ 	.word	0xfffffffd
	.align		4
        /*0018*/ 	.word	0x00000000
	.align		4
        /*001c*/ 	.word	0xfffffffc


//--------------------- .text._Z20check_empty_frontierPiiPb --------------------------
	.section	.text._Z20check_empty_frontierPiiPb,"ax",@progbits
	.align	128
        .global         _Z20check_empty_frontierPiiPb
        .type           _Z20check_empty_frontierPiiPb,@function
        .size           _Z20check_empty_frontierPiiPb,(.L_x_6 - _Z20check_empty_frontierPiiPb)
        .other          _Z20check_empty_frontierPiiPb,@"STO_CUDA_ENTRY STV_DEFAULT"
_Z20check_empty_frontierPiiPb:
.text._Z20check_empty_frontierPiiPb:
[----:B------:R-:W-:Y:S01]  /*0000*/  LDC R1, c[0x0][0x37c] ;  /* 0x0000df00ff017b82 */ /* 0x000fe20000000800 */
[----:B------:R-:W0:Y:S07]  /*0010*/  S2R R0, SR_TID.X ;  /* 0x0000000000007919 */ /* 0x000e2e0000002100 */
[----:B------:R-:W0:Y:S01]  /*0020*/  S2UR UR4, SR_CTAID.X ;  /* 0x00000000000479c3 */ /* 0x000e220000002500 */
[----:B------:R-:W1:Y:S07]  /*0030*/  LDCU UR5, c[0x0][0x388] ;  /* 0x00007100ff0577ac */ /* 0x000e6e0008000800 */
[----:B------:R-:W0:Y:S02]  /*0040*/  LDC R5, c[0x0][0x360] ;  /* 0x0000d800ff057b82 */ /* 0x000e240000000800 */
[----:B0-----:R-:W-:-:S05]  /*0050*/  IMAD R5, R5, UR4, R0 ;  /* 0x0000000405057c24 */ /* 0x001fca000f8e0200 */
[----:B-1----:R-:W-:-:S13]  /*0060*/  ISETP.GE.AND P0, PT, R5, UR5, PT ;  /* 0x0000000505007c0c */ /* 0x002fda000bf06270 */
[----:B------:R-:W-:Y:S05]  /*0070*/  @P0 EXIT ;  /* 0x000000000000094d */ /* 0x000fea0003800000 */
[----:B------:R-:W0:Y:S01]  /*0080*/  LDC.64 R2, c[0x0][0x380] ;  /* 0x0000e000ff027b82 */ /* 0x000e220000000a00 */
[----:B------:R-:W1:Y:S01]  /*0090*/  LDCU.64 UR4, c[0x0][0x358] ;  /* 0x00006b00ff0477ac */ /* 0x000e620008000a00 */
[----:B0-----:R-:W-:-:S06]  /*00a0*/  IMAD.WIDE R2, R5, 0x4, R2 ;  /* 0x0000000405027825 */ /* 0x001fcc00078e0202 */
[----:B-1----:R-:W2:Y:S02]  /*00b0*/  LDG.E R2, desc[UR4][R2.64] ;  /* 0x0000000402027981 */ /* 0x002ea4000c1e1900 */
[----:B--2---:R-:W-:-:S13]  /*00c0*/  ISETP.NE.AND P0, PT, R2, RZ, PT ;  /* 0x000000ff0200720c */ /* 0x004fda0003f05270 */
[----:B------:R-:W-:Y:S05]  /*00d0*/  @!P0 EXIT ;  /* 0x000000000000894d */ /* 0x000fea0003800000 */
[----:B------:R-:W0:Y:S02]  /*00e0*/  LDC.64 R2, c[0x0][0x390] ;  /* 0x0000e400ff027b82 */ /* 0x000e240000000a00 */
[----:B0-----:R-:W-:Y:S01]  /*00f0*/  STG.E.U8 desc[UR4][R2.64], RZ ;  /* 0x000000ff02007986 */ /* 0x001fe2000c101104 */
[----:B------:R-:W-:Y:S05]  /*0100*/  EXIT ;  /* 0x000000000000794d */ /* 0x000fea0003800000 */
.L_x_0:
[----:B------:R-:W-:-:S00]  /*0110*/  BRA `(.L_x_0) ;  /* 0xfffffffc00fc7947 */ /* 0x000fc0000383ffff */
[----:B------:R-:W-:-:S00]  /*0120*/  NOP ;  /* 0x0000000000007918 */ /* 0x000fc00000000000 */
        /* <DEDUP_REMOVED lines=13> */
.L_x_6:


//--------------------- .text._Z10bfs_kernelPiS_S_S_S_ii --------------------------
	.section	.text._Z10bfs_kernelPiS_S_S_S_ii,"ax",@progbits
	.align	128
        .global         _Z10bfs_kernelPiS_S_S_S_ii
        .type           _Z10bfs_kernelPiS_S_S_S_ii,@function
        .size           _Z10bfs_kernelPiS_S_S_S_ii,(.L_x_7 - _Z10bfs_kernelPiS_S_S_S_ii)
        .other          _Z10bfs_kernelPiS_S_S_S_ii,@"STO_CUDA_ENTRY STV_DEFAULT"
_Z10bfs_kernelPiS_S_S_S_ii:
.text._Z10bfs_kernelPiS_S_S_S_ii:
        /* <DEDUP_REMOVED lines=15> */
[----:B0-----:R-:W-:-:S05]  /*00f0*/  IMAD.WIDE R2, R5, 0x4, R2 ;  /* 0x0000000405027825 */ /* 0x001fca00078e0202 */
[----:B------:R-:W2:Y:S04]  /*0100*/  LDG.E R0, desc[UR6][R2.64] ;  /* 0x0000000602007981 */ /* 0x000ea8000c1e1900 */
[----:B------:R-:W2:Y:S02]  /*0110*/  LDG.E R13, desc[UR6][R2.64+0x4] ;  /* 0x00000406020d7981 */ /* 0x000ea4000c1e1900 */
[----:B--2---:R-:W-:-:S13]  /*0120*/  ISETP.GE.AND P0, PT, R0, R13, PT ;  /* 0x0000000d0000720c */ /* 0x004fda0003f06270 */
[----:B------:R-:W-:Y:S05]  /*0130*/  @P0 EXIT ;  /* 0x000000000000094d */ /* 0x000fea0003800000 */
[C---:B------:R-:W-:Y:S01]  /*0140*/  IADD3 R2, PT, PT, -R0.reuse, R13, RZ ;  /* 0x0000000d00027210 */ /* 0x040fe20007ffe1ff */
[----:B------:R-:W-:Y:S01]  /*0150*/  IMAD.IADD R3, R0, 0x1, -R13 ;  /* 0x0000000100037824 */ /* 0x000fe200078e0a0d */
[----:B------:R-:W-:Y:S02]  /*0160*/  BSSY.RECONVERGENT B0, `(.L_x_1) ;  /* 0x0000016000007945 */ /* 0x000fe40003800200 */
[----:B------:R-:W-:Y:S02]  /*0170*/  LOP3.LUT P1, R6, R2, 0x3, RZ, 0xc0, !PT ;  /* 0x0000000302067812 */ /* 0x000fe4000782c0ff */
[----:B------:R-:W-:-:S11]  /*0180*/  ISETP.GT.U32.AND P0, PT, R3, -0x4, PT ;  /* 0xfffffffc0300780c */ /* 0x000fd60003f04070 */
[----:B------:R-:W-:Y:S05]  /*0190*/  @!P1 BRA `(.L_x_2) ;  /* 0x0000000000489947 */ /* 0x000fea0003800000 */
[----:B------:R-:W0:Y:S01]  /*01a0*/  LDC.64 R2, c[0x0][0x390] ;  /* 0x0000e400ff027b82 */ /* 0x000e220000000a00 */
[----:B------:R-:W-:-:S07]  /*01b0*/  IADD3 R12, PT, PT, -R6, RZ, RZ ;  /* 0x000000ff060c7210 */ /* 0x000fce0007ffe1ff */
[----:B------:R-:W1:Y:S02]  /*01c0*/  LDC.64 R4, c[0x0][0x380] ;  /* 0x0000e000ff047b82 */ /* 0x000e640000000a00 */
.L_x_3:
[----:B-1----:R-:W-:-:S06]  /*01d0*/  IMAD.WIDE R6, R0, 0x4, R4 ;  /* 0x0000000400067825 */ /* 0x002fcc00078e0204 */
[----:B------:R-:W0:Y:S01]  /*01e0*/  LDG.E R7, desc[UR6][R6.64] ;  /* 0x0000000606077981 */ /* 0x000e22000c1e1900 */
[----:B------:R-:W1:Y:S01]  /*01f0*/  LDC R15, c[0x0][0x3ac] ;  /* 0x0000eb00ff0f7b82 */ /* 0x000e620000000800 */
[----:B------:R-:W-:Y:S02]  /*0200*/  IMAD.MOV.U32 R14, RZ, RZ, -0x1 ;  /* 0xffffffffff0e7424 */ /* 0x000fe400078e00ff */
[----:B0-----:R-:W-:-:S06]  /*0210*/  IMAD.WIDE R8, R7, 0x4, R2 ;  /* 0x0000000407087825 */ /* 0x001fcc00078e0202 */
[----:B-1----:R-:W2:Y:S01]  /*0220*/  ATOMG.E.CAS.STRONG.GPU PT, R8, [R8], R14, R15 ;  /* 0x0000000e080873a9 */ /* 0x002ea200001ee10f */
[----:B------:R-:W-:Y:S01]  /*0230*/  VIADD R12, R12, 0x1 ;  /* 0x000000010c0c7836 */ /* 0x000fe20000000000 */
[----:B------:R-:W-:Y:S02]  /*0240*/  IADD3 R0, PT, PT, R0, 0x1, RZ ;  /* 0x0000000100007810 */ /* 0x000fe40007ffe0ff */
[----:B--2---:R-:W-:-:S13]  /*0250*/  ISETP.NE.AND P1, PT, R8, -0x1, PT ;  /* 0xffffffff0800780c */ /* 0x004fda0003f25270 */
[----:B------:R-:W0:Y:S01]  /*0260*/  @!P1 LDC.64 R10, c[0x0][0x3a0] ;  /* 0x0000e800ff0a9b82 */ /* 0x000e220000000a00 */
[----:B------:R-:W-:Y:S01]  /*0270*/  @!P1 MOV R17, 0x1 ;  /* 0x0000000100119802 */ /* 0x000fe20000000f00 */
[----:B0-----:R-:W-:-:S05]  /*0280*/  @!P1 IMAD.WIDE R10, R7, 0x4, R10 ;  /* 0x00000004070a9825 */ /* 0x001fca00078e020a */
[----:B------:R2:W-:Y:S01]  /*0290*/  @!P1 STG.E desc[UR6][R10.64], R17 ;  /* 0x000000110a009986 */ /* 0x0005e2000c101906 */
[----:B------:R-:W-:-:S13]  /*02a0*/  ISETP.NE.AND P1, PT, R12, RZ, PT ;  /* 0x000000ff0c00720c */ /* 0x000fda0003f25270 */
[----:B--2---:R-:W-:Y:S05]  /*02b0*/  @P1 BRA `(.L_x_3) ;  /* 0xfffffffc00c41947 */ /* 0x004fea000383ffff */
.L_x_2:
[----:B------:R-:W-:Y:S05]  /*02c0*/  BSYNC.RECONVERGENT B0 ;  /* 0x0000000000007941 */ /* 0x000fea0003800200 */
.L_x_1:
[----:B------:R-:W-:Y:S05]  /*02d0*/  @P0 EXIT ;  /* 0x000000000000094d */ /* 0x000fea0003800000 */
[----:B------:R-:W0:Y:S01]  /*02e0*/  LDC.64 R2, c[0x0][0x390] ;  /* 0x0000e400ff027b82 */ /* 0x000e220000000a00 */
[----:B------:R-:W1:Y:S01]  /*02f0*/  LDCU.64 UR4, c[0x0][0x380] ;  /* 0x00007000ff0477ac */ /* 0x000e620008000a00 */
[----:B------:R-:W-:Y:S01]  /*0300*/  IMAD.IADD R4, R0, 0x1, -R13 ;  /* 0x0000000100047824 */ /* 0x000fe200078e0a0d */
[----:B-1----:R-:W-:-:S04]  /*0310*/  UIADD3 UR4, UP0, UPT, UR4, 0x8, URZ ;  /* 0x0000000804047890 */ /* 0x002fc8000ff1e0ff */
[----:B------:R-:W-:-:S12]  /*0320*/  UIADD3.X UR5, UPT, UPT, URZ, UR5, URZ, UP0, !UPT ;  /* 0x00000005ff057290 */ /* 0x000fd800087fe4ff */
.L_x_4:
[----:B------:R-:W-:Y:S01]  /*0330*/  MOV R8, UR4 ;  /* 0x0000000400087c02 */ /* 0x000fe20008000f00 */
[----:B------:R-:W-:-:S04]  /*0340*/  IMAD.U32 R9, RZ, RZ, UR5 ;  /* 0x00000005ff097e24 */ /* 0x000fc8000f8e00ff */
[----:B------:R-:W-:-:S05]  /*0350*/  IMAD.WIDE R8, R0, 0x4, R8 ;  /* 0x0000000400087825 */ /* 0x000fca00078e0208 */
[----:B------:R-:W0:Y:S01]  /*0360*/  LDG.E R5, desc[UR6][R8.64+-0x8] ;  /* 0xfffff80608057981 */ /* 0x000e22000c1e1900 */
[----:B------:R-:W1:Y:S01]  /*0370*/  LDC R7, c[0x0][0x3ac] ;  /* 0x0000eb00ff077b82 */ /* 0x000e620000000800 */
[----:B------:R-:W-:Y:S01]  /*0380*/  MOV R6, 0xffffffff ;  /* 0xffffffff00067802 */ /* 0x000fe20000000f00 */
[----:B0-----:R-:W-:-:S06]  /*0390*/  IMAD.WIDE R10, R5, 0x4, R2 ;  /* 0x00000004050a7825 */ /* 0x001fcc00078e0202 */
[----:B-1----:R-:W2:Y:S02]  /*03a0*/  ATOMG.E.CAS.STRONG.GPU PT, R10, [R10], R6, R7 ;  /* 0x000000060a0a73a9 */ /* 0x002ea400001ee107 */
[----:B--2---:R-:W-:-:S13]  /*03b0*/  ISETP.NE.AND P0, PT, R10, -0x1, PT ;  /* 0xffffffff0a00780c */ /* 0x004fda0003f05270 */
[----:B------:R-:W0:Y:S01]  /*03c0*/  @!P0 LDC.64 R12, c[0x0][0x3a0] ;  /* 0x0000e800ff0c8b82 */ /* 0x000e220000000a00 */
[----:B------:R-:W-:Y:S02]  /*03d0*/  @!P0 IMAD.MOV.U32 R19, RZ, RZ, 0x1 ;  /* 0x00000001ff138424 */ /* 0x000fe400078e00ff */
[----:B0-----:R-:W-:-:S05]  /*03e0*/  @!P0 IMAD.WIDE R12, R5, 0x4, R12 ;  /* 0x00000004050c8825 */ /* 0x001fca00078e020c */
[----:B------:R0:W-:Y:S04]  /*03f0*/  @!P0 STG.E desc[UR6][R12.64], R19 ;  /* 0x000000130c008986 */ /* 0x0001e8000c101906 */
[----:B------:R-:W2:Y:S02]  /*0400*/  LDG.E R5, desc[UR6][R8.64+-0x4] ;  /* 0xfffffc0608057981 */ /* 0x000ea4000c1e1900 */
[----:B--2---:R-:W-:-:S06]  /*0410*/  IMAD.WIDE R14, R5, 0x4, R2 ;  /* 0x00000004050e7825 */ /* 0x004fcc00078e0202 */
[----:B------:R-:W2:Y:S02]  /*0420*/  ATOMG.E.CAS.STRONG.GPU PT, R14, [R14], R6, R7 ;  /* 0x000000060e0e73a9 */ /* 0x000ea400001ee107 */
[----:B--2---:R-:W-:-:S13]  /*0430*/  ISETP.NE.AND P0, PT, R14, -0x1, PT ;  /* 0xffffffff0e00780c */ /* 0x004fda0003f05270 */
[----:B------:R-:W1:Y:S01]  /*0440*/  @!P0 LDC.64 R16, c[0x0][0x3a0] ;  /* 0x0000e800ff108b82 */ /* 0x000e620000000a00 */
[----:B------:R-:W-:Y:S01]  /*0450*/  @!P0 MOV R21, 0x1 ;  /* 0x0000000100158802 */ /* 0x000fe20000000f00 */
[----:B-1----:R-:W-:-:S05]  /*0460*/  @!P0 IMAD.WIDE R10, R5, 0x4, R16 ;  /* 0x00000004050a8825 */ /* 0x002fca00078e0210 */
[----:B------:R1:W-:Y:S04]  /*0470*/  @!P0 STG.E desc[UR6][R10.64], R21 ;  /* 0x000000150a008986 */ /* 0x0003e8000c101906 */
[----:B------:R-:W2:Y:S02]  /*0480*/  LDG.E R5, desc[UR6][R8.64] ;  /* 0x0000000608057981 */ /* 0x000ea4000c1e1900 */
[----:B--2---:R-:W-:-:S06]  /*0490*/  IMAD.WIDE R16, R5, 0x4, R2 ;  /* 0x0000000405107825 */ /* 0x004fcc00078e0202 */
[----:B------:R-:W2:Y:S02]  /*04a0*/  ATOMG.E.CAS.STRONG.GPU PT, R16, [R16], R6, R7 ;  /* 0x00000006101073a9 */ /* 0x000ea400001ee107 */
[----:B--2---:R-:W-:-:S13]  /*04b0*/  ISETP.NE.AND P0, PT, R16, -0x1, PT ;  /* 0xffffffff1000780c */ /* 0x004fda0003f05270 */
[----:B0-----:R-:W0:Y:S01]  /*04c0*/  @!P0 LDC.64 R12, c[0x0][0x3a0] ;  /* 0x0000e800ff0c8b82 */ /* 0x001e220000000a00 */
[----:B------:R-:W-:Y:S01]  /*04d0*/  @!P0 MOV R19, 0x1 ;  /* 0x0000000100138802 */ /* 0x000fe20000000f00 */
[----:B0-----:R-:W-:-:S05]  /*04e0*/  @!P0 IMAD.WIDE R12, R5, 0x4, R12 ;  /* 0x00000004050c8825 */ /* 0x001fca00078e020c */
[----:B------:R2:W-:Y:S04]  /*04f0*/  @!P0 STG.E desc[UR6][R12.64], R19 ;  /* 0x000000130c008986 */ /* 0x0005e8000c101906 */
[----:B------:R-:W3:Y:S02]  /*0500*/  LDG.E R5, desc[UR6][R8.64+0x4] ;  /* 0x0000040608057981 */ /* 0x000ee4000c1e1900 */
[----:B---3--:R-:W-:-:S06]  /*0510*/  IMAD.WIDE R14, R5, 0x4, R2 ;  /* 0x00000004050e7825 */ /* 0x008fcc00078e0202 */
[----:B------:R-:W3:Y:S01]  /*0520*/  ATOMG.E.CAS.STRONG.GPU PT, R14, [R14], R6, R7 ;  /* 0x000000060e0e73a9 */ /* 0x000ee200001ee107 */
[----:B------:R-:W-:Y:S02]  /*0530*/  IADD3 R4, PT, PT, R4, 0x4, RZ ;  /* 0x0000000404047810 */ /* 0x000fe40007ffe0ff */
[----:B------:R-:W-:Y:S02]  /*0540*/  IADD3 R0, PT, PT, R0, 0x4, RZ ;  /* 0x0000000400007810 */ /* 0x000fe40007ffe0ff */
[----:B---3--:R-:W-:-:S13]  /*0550*/  ISETP.NE.AND P0, PT, R14, -0x1, PT ;  /* 0xffffffff0e00780c */ /* 0x008fda0003f05270 */
[----:B-1----:R-:W0:Y:S01]  /*0560*/  @!P0 LDC.64 R10, c[0x0][0x3a0] ;  /* 0x0000e800ff0a8b82 */ /* 0x002e220000000a00 */
[----:B------:R-:W-:Y:S02]  /*0570*/  @!P0 IMAD.MOV.U32 R17, RZ, RZ, 0x1 ;  /* 0x00000001ff118424 */ /* 0x000fe400078e00ff */
[----:B0-----:R-:W-:-:S05]  /*0580*/  @!P0 IMAD.WIDE R10, R5, 0x4, R10 ;  /* 0x00000004050a8825 */ /* 0x001fca00078e020a */
[----:B------:R2:W-:Y:S01]  /*0590*/  @!P0 STG.E desc[UR6][R10.64], R17 ;  /* 0x000000110a008986 */ /* 0x0005e2000c101906 */
[----:B------:R-:W-:-:S13]  /*05a0*/  ISETP.NE.AND P0, PT, R4, RZ, PT ;  /* 0x000000ff0400720c */ /* 0x000fda0003f05270 */
[----:B--2---:R-:W-:Y:S05]  /*05b0*/  @P0 BRA `(.L_x_4) ;  /* 0xfffffffc005c0947 */ /* 0x004fea000383ffff */
[----:B------:R-:W-:Y:S05]  /*05c0*/  EXIT ;  /* 0x000000000000794d */ /* 0x000fea0003800000 */
.L_x_5:
        /* <DEDUP_REMOVED lines=11> */
.L_x_7:


//--------------------- .nv.shared.reserved.0     --------------------------
	.section	.nv.shared.reserved.0,"aw",@nobits
	.weak		__nv_reservedSMEM_offset_0_alias
	.size		__nv_reservedSMEM_offset_0_alias, 0, 64
	.other		__nv_reservedSMEM_offset_0_alias,@"STO_CUDA_RESERVED_SHARED STV_DEFAULT"
__nv_reservedSMEM_offset_0_alias:
	.zero		0
	.zero		64


//--------------------- .nv.constant0._Z20check_empty_frontierPiiPb --------------------------
	.section	.nv.constant0._Z20check_empty_frontierPiiPb,"a",@progbits
	.sectionflags	@""
	.align	4
.nv.constant0._Z20check_empty_frontierPiiPb:
	.zero		920


//--------------------- .nv.constant0._Z10bfs_kernelPiS_S_S_S_ii --------------------------
	.section	.nv.constant0._Z10bfs_kernelPiS_S_S_S_ii,"a",@progbits
	.sectionflags	@""
	.align	4
.nv.constant0._Z10bfs_kernelPiS_S_S_S_ii:
	.zero		944


//--------------------- SYMBOLS --------------------------

	.type		.nv.reservedSmem.offset0,@object
	.size		.nv.reservedSmem.offset0,0x4
